//
// Generated by NVIDIA NVVM Compiler
//
// Compiler Build ID: CL-36424714
// Cuda compilation tools, release 13.0, V13.0.88
// Based on NVVM 20.0.0
//

.version 9.0
.target sm_100
.address_size 64

	// .globl	sgemm

.visible .entry sgemm(
	.param .u64 .ptr .align 1 sgemm_param_0,
	.param .u64 .ptr .align 1 sgemm_param_1,
	.param .u64 .ptr .align 1 sgemm_param_2,
	.param .u32 sgemm_param_3,
	.param .u32 sgemm_param_4
)
{
	.reg .pred 	%p<13>;
	.reg .b32 	%r<40>;
	.reg .b32 	%f<68>;
	.reg .b64 	%rd<53>;

	ld.param.u64 	%rd7, [sgemm_param_0];
	ld.param.u64 	%rd8, [sgemm_param_1];
	ld.param.u64 	%rd6, [sgemm_param_2];
	ld.param.u32 	%r18, [sgemm_param_3];
	ld.param.u32 	%r19, [sgemm_param_4];
	cvta.to.global.u64 	%rd1, %rd8;
	cvta.to.global.u64 	%rd2, %rd7;
	mov.u32 	%r20, %tid.x;
	mov.u32 	%r21, %ctaid.x;
	mov.u32 	%r22, %ntid.x;
	mad.lo.s32 	%r1, %r21, %r22, %r20;
	mov.u32 	%r23, %tid.y;
	mov.u32 	%r24, %ctaid.y;
	mov.u32 	%r25, %ntid.y;
	mad.lo.s32 	%r2, %r24, %r25, %r23;
	setp.ge.s32 	%p1, %r2, %r19;
	setp.ge.s32 	%p2, %r1, %r18;
	or.pred  	%p3, %p2, %p1;
	@%p3 bra 	$L__BB0_14;
	setp.lt.s32 	%p4, %r18, 1;
	mov.f32 	%f67, 0f00000000;
	@%p4 bra 	$L__BB0_13;
	mul.lo.s32 	%r3, %r18, %r2;
	and.b32  	%r4, %r18, 7;
	setp.lt.u32 	%p5, %r18, 8;
	mov.f32 	%f67, 0f00000000;
	mov.b32 	%r38, 0;
	@%p5 bra 	$L__BB0_5;
	and.b32  	%r38, %r18, 2147483640;
	neg.s32 	%r36, %r38;
	shl.b32 	%r7, %r19, 3;
	mul.wide.u32 	%rd9, %r3, 4;
	add.s64 	%rd10, %rd9, %rd2;
	add.s64 	%rd52, %rd10, 16;
	mov.f32 	%f67, 0f00000000;
	mul.wide.s32 	%rd13, %r19, 4;
	mov.u32 	%r35, %r1;
$L__BB0_4:
	.pragma "nounroll";
	ld.global.f32 	%f17, [%rd52+-16];
	mul.wide.s32 	%rd11, %r35, 4;
	add.s64 	%rd12, %rd1, %rd11;
	ld.global.f32 	%f18, [%rd12];
	fma.rn.f32 	%f19, %f17, %f18, %f67;
	ld.global.f32 	%f20, [%rd52+-12];
	add.s64 	%rd14, %rd12, %rd13;
	ld.global.f32 	%f21, [%rd14];
	fma.rn.f32 	%f22, %f20, %f21, %f19;
	ld.global.f32 	%f23, [%rd52+-8];
	add.s64 	%rd15, %rd14, %rd13;
	ld.global.f32 	%f24, [%rd15];
	fma.rn.f32 	%f25, %f23, %f24, %f22;
	ld.global.f32 	%f26, [%rd52+-4];
	add.s64 	%rd16, %rd15, %rd13;
	ld.global.f32 	%f27, [%rd16];
	fma.rn.f32 	%f28, %f26, %f27, %f25;
	ld.global.f32 	%f29, [%rd52];
	add.s64 	%rd17, %rd16, %rd13;
	ld.global.f32 	%f30, [%rd17];
	fma.rn.f32 	%f31, %f29, %f30, %f28;
	ld.global.f32 	%f32, [%rd52+4];
	add.s64 	%rd18, %rd17, %rd13;
	ld.global.f32 	%f33, [%rd18];
	fma.rn.f32 	%f34, %f32, %f33, %f31;
	ld.global.f32 	%f35, [%rd52+8];
	add.s64 	%rd19, %rd18, %rd13;
	ld.global.f32 	%f36, [%rd19];
	fma.rn.f32 	%f37, %f35, %f36, %f34;
	ld.global.f32 	%f38, [%rd52+12];
	add.s64 	%rd20, %rd19, %rd13;
	ld.global.f32 	%f39, [%rd20];
	fma.rn.f32 	%f67, %f38, %f39, %f37;
	add.s32 	%r36, %r36, 8;
	add.s32 	%r35, %r35, %r7;
	add.s64 	%rd52, %rd52, 32;
	setp.ne.s32 	%p6, %r36, 0;
	@%p6 bra 	$L__BB0_4;
$L__BB0_5:
	setp.eq.s32 	%p7, %r4, 0;
	@%p7 bra 	$L__BB0_13;
	and.b32  	%r13, %r18, 3;
	setp.lt.u32 	%p8, %r4, 4;
	@%p8 bra 	$L__BB0_8;
	add.s32 	%r27, %r38, %r3;
	mul.wide.u32 	%rd21, %r27, 4;
	add.s64 	%rd22, %rd2, %rd21;
	ld.global.f32 	%f41, [%rd22];
	mad.lo.s32 	%r28, %r38, %r19, %r1;
	mul.wide.s32 	%rd23, %r28, 4;
	add.s64 	%rd24, %rd1, %rd23;
	ld.global.f32 	%f42, [%rd24];
	fma.rn.f32 	%f43, %f41, %f42, %f67;
	cvt.u64.u32 	%rd25, %r3;
	cvt.u64.u32 	%rd26, %r38;
	add.s64 	%rd27, %rd26, %rd25;
	shl.b64 	%rd28, %rd27, 2;
	add.s64 	%rd29, %rd2, %rd28;
	ld.global.f32 	%f44, [%rd29+4];
	mul.wide.s32 	%rd30, %r19, 4;
	add.s64 	%rd31, %rd24, %rd30;
	ld.global.f32 	%f45, [%rd31];
	fma.rn.f32 	%f46, %f44, %f45, %f43;
	ld.global.f32 	%f47, [%rd29+8];
	add.s64 	%rd32, %rd31, %rd30;
	ld.global.f32 	%f48, [%rd32];
	fma.rn.f32 	%f49, %f47, %f48, %f46;
	ld.global.f32 	%f50, [%rd29+12];
	add.s64 	%rd33, %rd32, %rd30;
	ld.global.f32 	%f51, [%rd33];
	fma.rn.f32 	%f67, %f50, %f51, %f49;
	add.s32 	%r38, %r38, 4;
$L__BB0_8:
	setp.eq.s32 	%p9, %r13, 0;
	@%p9 bra 	$L__BB0_13;
	setp.eq.s32 	%p10, %r13, 1;
	@%p10 bra 	$L__BB0_11;
	add.s32 	%r29, %r38, %r3;
	mul.wide.u32 	%rd34, %r29, 4;
	add.s64 	%rd35, %rd2, %rd34;
	ld.global.f32 	%f53, [%rd35];
	mad.lo.s32 	%r30, %r38, %r19, %r1;
	mul.wide.s32 	%rd36, %r30, 4;
	add.s64 	%rd37, %rd1, %rd36;
	ld.global.f32 	%f54, [%rd37];
	fma.rn.f32 	%f55, %f53, %f54, %f67;
	cvt.u64.u32 	%rd38, %r3;
	cvt.u64.u32 	%rd39, %r38;
	add.s64 	%rd40, %rd39, %rd38;
	shl.b64 	%rd41, %rd40, 2;
	add.s64 	%rd42, %rd2, %rd41;
	ld.global.f32 	%f56, [%rd42+4];
	mul.wide.s32 	%rd43, %r19, 4;
	add.s64 	%rd44, %rd37, %rd43;
	ld.global.f32 	%f57, [%rd44];
	fma.rn.f32 	%f67, %f56, %f57, %f55;
	add.s32 	%r38, %r38, 2;
$L__BB0_11:
	and.b32  	%r31, %r18, 1;
	setp.eq.b32 	%p11, %r31, 1;
	not.pred 	%p12, %p11;
	@%p12 bra 	$L__BB0_13;
	add.s32 	%r32, %r38, %r3;
	mul.wide.u32 	%rd45, %r32, 4;
	add.s64 	%rd46, %rd2, %rd45;
	ld.global.f32 	%f58, [%rd46];
	mad.lo.s32 	%r33, %r38, %r19, %r1;
	mul.wide.s32 	%rd47, %r33, 4;
	add.s64 	%rd48, %rd1, %rd47;
	ld.global.f32 	%f59, [%rd48];
	fma.rn.f32 	%f67, %f58, %f59, %f67;
$L__BB0_13:
	mad.lo.s32 	%r34, %r19, %r2, %r1;
	cvta.to.global.u64 	%rd49, %rd6;
	mul.wide.s32 	%rd50, %r34, 4;
	add.s64 	%rd51, %rd49, %rd50;
	st.global.f32 	[%rd51], %f67;
$L__BB0_14:
	ret;

}


// ===== COMPILED SASS (sm_100) =====

	.target	sm_100

	.elftype	@"ET_EXEC"


//--------------------- .note.nv.tkinfo           --------------------------
	.section	.note.nv.tkinfo,"",@"SHT_NOTE"
	.sectionflags	@"SHF_NOTE_NV_TKINFO"
	.tkinfo
        /*0018*/ 	.word	0x00000002
        /*0030*/ 	.string	""
        /*0030*/ 	.string	"ptxas"
        /*0030*/ 	.string	"Cuda compilation tools, release 13.0, V13.0.88"
        /*0030*/ 	.string	"Build cuda_13.0.r13.0/compiler.36424714_0"
        /*0030*/ 	.string	"-arch sm_100 -m 64 "



//--------------------- .note.nv.cuinfo           --------------------------
	.section	.note.nv.cuinfo,"",@"SHT_NOTE"
	.sectionflags	@"SHF_NOTE_NV_CUINFO"
        /*0018*/ 	.short	0x0002
        /*001a*/ 	.short	0x0064
        /*001c*/ 	.short	0x0082
	.zero		2


//--------------------- .nv.info                  --------------------------
	.section	.nv.info,"",@"SHT_CUDA_INFO"
	.align	4


	//----- nvinfo : EIATTR_REGCOUNT
	.align		4
        /*0000*/ 	.byte	0x04, 0x2f
        /*0002*/ 	.short	(.L_1 - .L_0)
	.align		4
.L_0:
        /*0004*/ 	.word	index@(sgemm)
        /*0008*/ 	.word	0x00000020


	//----- nvinfo : EIATTR_FRAME_SIZE
	.align		4
.L_1:
        /*000c*/ 	.byte	0x04, 0x11
        /*000e*/ 	.short	(.L_3 - .L_2)
	.align		4
.L_2:
        /*0010*/ 	.word	index@(sgemm)
        /*0014*/ 	.word	0x00000000


	//----- nvinfo : EIATTR_MIN_STACK_SIZE
	.align		4
.L_3:
        /*0018*/ 	.byte	0x04, 0x12
        /*001a*/ 	.short	(.L_5 - .L_4)
	.align		4
.L_4:
        /*001c*/ 	.word	index@(sgemm)
        /*0020*/ 	.word	0x00000000
.L_5:


//--------------------- .nv.compat                --------------------------
	.section	.nv.compat,"",@"SHT_CUDA_COMPAT_INFO"
	.align	4
        /*0000*/ 	.byte	0x02, 0x09, 0x00, 0x00, 0x02, 0x02, 0x01, 0x00, 0x02, 0x05, 0x05, 0x00, 0x03, 0x07, 0x01, 0x01
        /*0010*/ 	.byte	0x02, 0x03, 0x00, 0x00, 0x02, 0x06, 0x01, 0x00, 0x04, 0x0b, 0x08, 0x00, 0x09, 0x00, 0x00, 0x00
        /*0020*/ 	.byte	0x00, 0x00, 0x00, 0x00


//--------------------- .nv.info.sgemm            --------------------------
	.section	.nv.info.sgemm,"",@"SHT_CUDA_INFO"
	.sectionflags	@""
	.align	4


	//----- nvinfo : EIATTR_CUDA_API_VERSION
	.align		4
        /*0000*/ 	.byte	0x04, 0x37
        /*0002*/ 	.short	(.L_7 - .L_6)
.L_6:
        /*0004*/ 	.word	0x00000082


	//----- nvinfo : EIATTR_KPARAM_INFO
	.align		4
.L_7:
        /*0008*/ 	.byte	0x04, 0x17
        /*000a*/ 	.short	(.L_9 - .L_8)
.L_8:
        /*000c*/ 	.word	0x00000000
        /*0010*/ 	.short	0x0004
        /*0012*/ 	.short	0x001c
        /*0014*/ 	.byte	0x00, 0xf0, 0x11, 0x00


	//----- nvinfo : EIATTR_KPARAM_INFO
	.align		4
.L_9:
        /*0018*/ 	.byte	0x04, 0x17
        /*001a*/ 	.short	(.L_11 - .L_10)
.L_10:
        /*001c*/ 	.word	0x00000000
        /*0020*/ 	.short	0x0003
        /*0022*/ 	.short	0x0018
        /*0024*/ 	.byte	0x00, 0xf0, 0x11, 0x00


	//----- nvinfo : EIATTR_KPARAM_INFO
	.align		4
.L_11:
        /*0028*/ 	.byte	0x04, 0x17
        /*002a*/ 	.short	(.L_13 - .L_12)
.L_12:
        /*002c*/ 	.word	0x00000000
        /*0030*/ 	.short	0x0002
        /*0032*/ 	.short	0x0010
        /*0034*/ 	.byte	0x00, 0xf5, 0x21, 0x00


	//----- nvinfo : EIATTR_KPARAM_INFO
	.align		4
.L_13:
        /*0038*/ 	.byte	0x04, 0x17
        /*003a*/ 	.short	(.L_15 - .L_14)
.L_14:
        /*003c*/ 	.word	0x00000000
        /*0040*/ 	.short	0x0001
        /*0042*/ 	.short	0x0008
        /*0044*/ 	.byte	0x00, 0xf5, 0x21, 0x00


	//----- nvinfo : EIATTR_KPARAM_INFO
	.align		4
.L_15:
        /*0048*/ 	.byte	0x04, 0x17
        /*004a*/ 	.short	(.L_17 - .L_16)
.L_16:
        /*004c*/ 	.word	0x00000000
        /*0050*/ 	.short	0x0000
        /*0052*/ 	.short	0x0000
        /*0054*/ 	.byte	0x00, 0xf5, 0x21, 0x00


	//----- nvinfo : EIATTR_SPARSE_MMA_MASK
	.align		4
.L_17:
        /*0058*/ 	.byte	0x03, 0x50
        /*005a*/ 	.short	0x0000


	//----- nvinfo : EIATTR_MAXREG_COUNT
	.align		4
        /*005c*/ 	.byte	0x03, 0x1b
        /*005e*/ 	.short	0x00ff


	//----- nvinfo : EIATTR_MERCURY_ISA_VERSION
	.align		4
        /*0060*/ 	.byte	0x03, 0x5f
        /*0062*/ 	.short	0x0101


	//----- nvinfo : EIATTR_VRC_CTA_INIT_COUNT
	.align		4
        /*0064*/ 	.byte	0x02, 0x4a
	.zero		1
	.zero		1


	//----- nvinfo : EIATTR_EXIT_INSTR_OFFSETS
	.align		4
        /*0068*/ 	.byte	0x04, 0x1c
        /*006a*/ 	.short	(.L_19 - .L_18)


	//   ....[0]....
.L_18:
        /*006c*/ 	.word	0x000000c0


	//   ....[1]....
        /*0070*/ 	.word	0x000008d0


	//----- nvinfo : EIATTR_CBANK_PARAM_SIZE
	.align		4
.L_19:
        /*0074*/ 	.byte	0x03, 0x19
        /*0076*/ 	.short	0x0020


	//----- nvinfo : EIATTR_PARAM_CBANK
	.align		4
        /*0078*/ 	.byte	0x04, 0x0a
        /*007a*/ 	.short	(.L_21 - .L_20)
	.align		4
.L_20:
        /*007c*/ 	.word	index@(.nv.constant0.sgemm)
        /*0080*/ 	.short	0x0380
        /*0082*/ 	.short	0x0020


	//----- nvinfo : EIATTR_SW_WAR
	.align		4
.L_21:
        /*0084*/ 	.byte	0x04, 0x36
        /*0086*/ 	.short	(.L_23 - .L_22)
.L_22:
        /*0088*/ 	.word	0x00000008
.L_23:


//--------------------- .nv.callgraph             --------------------------
	.section	.nv.callgraph,"",@"SHT_CUDA_CALLGRAPH"
	.align	4
	.sectionentsize	8
	.align		4
        /*0000*/ 	.word	0x00000000
	.align		4
        /*0004*/ 	.word	0xffffffff
	.align		4
        /*0008*/ 	.word	0x00000000
	.align		4
        /*000c*/ 	.word	0xfffffffe
	.align		4
        /*0010*/ 	.word	0x00000000
	.align		4
        /*0014*/ 	.word	0xfffffffd
	.align		4
        /*0018*/ 	.word	0x00000000
	.align		4
        /*001c*/ 	.word	0xfffffffc


//--------------------- .text.sgemm               --------------------------
	.section	.text.sgemm,"ax",@progbits
	.align	128
        .global         sgemm
        .type           sgemm,@function
        .size           sgemm,(.L_x_5 - sgemm)
        .other          sgemm,@"STO_CUDA_ENTRY STV_DEFAULT"
sgemm:
.text.sgemm:
[----:B------:R-:W-:Y:S01]  /*0000*/  LDC R1, c[0x0][0x37c] ;  /* 0x0000df00ff017b82 */ /* 0x000fe20000000800 */
[----:B------:R-:W0:Y:S07]  /*0010*/  S2R R0, SR_TID.Y ;  /* 0x0000000000007919 */ /* 0x000e2e0000002200 */
[----:B------:R-:W1:Y:S01]  /*0020*/  LDC R5, c[0x0][0x360] ;  /* 0x0000d800ff057b82 */ /* 0x000e620000000800 */
[----:B------:R-:W1:Y:S07]  /*0030*/  S2R R18, SR_TID.X ;  /* 0x0000000000127919 */ /* 0x000e6e0000002100 */
[----:B------:R-:W0:Y:S08]  /*0040*/  S2UR UR5, SR_CTAID.Y ;  /* 0x00000000000579c3 */ /* 0x000e300000002600 */
[----:B------:R-:W0:Y:S08]  /*0050*/  LDC R7, c[0x0][0x364] ;  /* 0x0000d900ff077b82 */ /* 0x000e300000000800 */
[----:B------:R-:W1:Y:S08]  /*0060*/  S2UR UR4, SR_CTAID.X ;  /* 0x00000000000479c3 */ /* 0x000e700000002500 */
[----:B------:R-:W2:Y:S01]  /*0070*/  LDC.64 R2, c[0x0][0x398] ;  /* 0x0000e600ff027b82 */ /* 0x000ea20000000a00 */
[----:B0-----:R-:W-:-:S02]  /*0080*/  IMAD R0, R7, UR5, R0 ;  /* 0x0000000507007c24 */ /* 0x001fc4000f8e0200 */
[----:B-1----:R-:W-:-:S03]  /*0090*/  IMAD R18, R5, UR4, R18 ;  /* 0x0000000405127c24 */ /* 0x002fc6000f8e0212 */
[----:B--2---:R-:W-:-:S04]  /*00a0*/  ISETP.GE.AND P0, PT, R0, R3, PT ;  /* 0x000000030000720c */ /* 0x004fc80003f06270 */
[----:B------:R-:W-:-:S13]  /*00b0*/  ISETP.GE.OR P0, PT, R18, R2, P0 ;  /* 0x000000021200720c */ /* 0x000fda0000706670 */
[----:B------:R-:W-:Y:S05]  /*00c0*/  @P0 EXIT ;  /* 0x000000000000094d */ /* 0x000fea0003800000 */
[----:B------:R-:W-:Y:S01]  /*00d0*/  ISETP.GE.AND P0, PT, R2, 0x1, PT ;  /* 0x000000010200780c */ /* 0x000fe20003f06270 */
[----:B------:R-:W0:Y:S01]  /*00e0*/  LDCU.64 UR4, c[0x0][0x358] ;  /* 0x00006b00ff0477ac */ /* 0x000e220008000a00 */
[----:B------:R-:W-:-:S11]  /*00f0*/  HFMA2 R24, -RZ, RZ, 0, 0 ;  /* 0x00000000ff187431 */ /* 0x000fd600000001ff */
[----:B------:R-:W-:Y:S05]  /*0100*/  @!P0 BRA `(.L_x_0) ;  /* 0x0000000400e08947 */ /* 0x000fea0003800000 */
[----:B------:R-:W-:Y:S01]  /*0110*/  ISETP.GE.U32.AND P1, PT, R2, 0x8, PT ;  /* 0x000000080200780c */ /* 0x000fe20003f26070 */
[----:B------:R-:W-:Y:S01]  /*0120*/  IMAD R19, R0, R2, RZ ;  /* 0x0000000200137224 */ /* 0x000fe200078e02ff */
[----:B------:R-:W-:Y:S02]  /*0130*/  LOP3.LUT R27, R2, 0x7, RZ, 0xc0, !PT ;  /* 0x00000007021b7812 */ /* 0x000fe400078ec0ff */
[----:B------:R-:W-:Y:S02]  /*0140*/  MOV R24, RZ ;  /* 0x000000ff00187202 */ /* 0x000fe40000000f00 */
[----:B------:R-:W-:Y:S02]  /*0150*/  ISETP.NE.AND P0, PT, R27, RZ, PT ;  /* 0x000000ff1b00720c */ /* 0x000fe40003f05270 */
[----:B------:R-:W-:-:S05]  /*0160*/  MOV R22, RZ ;  /* 0x000000ff00167202 */ /* 0x000fca0000000f00 */
[----:B------:R-:W-:Y:S06]  /*0170*/  @!P1 BRA `(.L_x_1) ;  /* 0x0000000000c49947 */ /* 0x000fec0003800000 */
[----:B------:R-:W1:Y:S01]  /*0180*/  LDC.64 R4, c[0x0][0x380] ;  /* 0x0000e000ff047b82 */ /* 0x000e620000000a00 */
[----:B------:R-:W-:Y:S02]  /*0190*/  LOP3.LUT R22, R2, 0x7ffffff8, RZ, 0xc0, !PT ;  /* 0x7ffffff802167812 */ /* 0x000fe400078ec0ff */
[----:B------:R-:W-:Y:S02]  /*01a0*/  MOV R24, RZ ;  /* 0x000000ff00187202 */ /* 0x000fe40000000f00 */
[----:B------:R-:W-:Y:S02]  /*01b0*/  MOV R20, R18 ;  /* 0x0000001200147202 */ /* 0x000fe40000000f00 */
[----:B------:R-:W-:Y:S01]  /*01c0*/  IADD3 R21, PT, PT, -R22, RZ, RZ ;  /* 0x000000ff16157210 */ /* 0x000fe20007ffe1ff */
[----:B-1----:R-:W-:-:S03]  /*01d0*/  IMAD.WIDE.U32 R4, R19, 0x4, R4 ;  /* 0x0000000413047825 */ /* 0x002fc600078e0004 */
[----:B------:R-:W-:-:S04]  /*01e0*/  IADD3 R6, P1, PT, R4, 0x10, RZ ;  /* 0x0000001004067810 */ /* 0x000fc80007f3e0ff */
[----:B------:R-:W-:-:S09]  /*01f0*/  IADD3.X R7, PT, PT, RZ, R5, RZ, P1, !PT ;  /* 0x00000005ff077210 */ /* 0x000fd20000ffe4ff */
.L_x_2:
[----:B------:R-:W1:Y:S01]  /*0200*/  LDC.64 R16, c[0x0][0x388] ;  /* 0x0000e200ff107b82 */ /* 0x000e620000000a00 */
[----:B------:R-:W-:Y:S02]  /*0210*/  MOV R4, R6 ;  /* 0x0000000600047202 */ /* 0x000fe40000000f00 */
[----:B------:R-:W-:-:S05]  /*0220*/  MOV R5, R7 ;  /* 0x0000000700057202 */ /* 0x000fca0000000f00 */
[----:B0-----:R-:W2:Y:S04]  /*0230*/  LDG.E R25, desc[UR4][R4.64+-0x10] ;  /* 0xfffff00404197981 */ /* 0x001ea8000c1e1900 */
[----:B------:R-:W3:Y:S04]  /*0240*/  LDG.E R23, desc[UR4][R4.64+-0xc] ;  /* 0xfffff40404177981 */ /* 0x000ee8000c1e1900 */
[----:B------:R-:W4:Y:S04]  /*0250*/  LDG.E R29, desc[UR4][R4.64+-0x8] ;  /* 0xfffff804041d7981 */ /* 0x000f28000c1e1900 */
[----:B------:R-:W5:Y:S01]  /*0260*/  LDG.E R28, desc[UR4][R4.64+-0x4] ;  /* 0xfffffc04041c7981 */ /* 0x000f62000c1e1900 */
[----:B-1----:R-:W-:-:S05]  /*0270*/  IMAD.WIDE R16, R20, 0x4, R16 ;  /* 0x0000000414107825 */ /* 0x002fca00078e0210 */
[----:B------:R0:W2:Y:S01]  /*0280*/  LDG.E R26, desc[UR4][R16.64] ;  /* 0x00000004101a7981 */ /* 0x0000a2000c1e1900 */
[----:B------:R-:W-:-:S04]  /*0290*/  IMAD.WIDE R14, R3, 0x4, R16 ;  /* 0x00000004030e7825 */ /* 0x000fc800078e0210 */
[C---:B------:R-:W-:Y:S02]  /*02a0*/  IMAD.WIDE R6, R3.reuse, 0x4, R14 ;  /* 0x0000000403067825 */ /* 0x040fe400078e020e */
[----:B------:R-:W3:Y:S02]  /*02b0*/  LDG.E R14, desc[UR4][R14.64] ;  /* 0x000000040e0e7981 */ /* 0x000ee4000c1e1900 */
[C---:B------:R-:W-:Y:S02]  /*02c0*/  IMAD.WIDE R10, R3.reuse, 0x4, R6 ;  /* 0x00000004030a7825 */ /* 0x040fe400078e0206 */
[----:B------:R-:W4:Y:S02]  /*02d0*/  LDG.E R6, desc[UR4][R6.64] ;  /* 0x0000000406067981 */ /* 0x000f24000c1e1900 */
[C---:B------:R-:W-:Y:S02]  /*02e0*/  IMAD.WIDE R8, R3.reuse, 0x4, R10 ;  /* 0x0000000403087825 */ /* 0x040fe400078e020a */
[----:B------:R-:W5:Y:S02]  /*02f0*/  LDG.E R10, desc[UR4][R10.64] ;  /* 0x000000040a0a7981 */ /* 0x000f64000c1e1900 */
[----:B------:R-:W-:-:S02]  /*0300*/  IMAD.WIDE R12, R3, 0x4, R8 ;  /* 0x00000004030c7825 */ /* 0x000fc400078e0208 */
[----:B------:R-:W5:Y:S04]  /*0310*/  LDG.E R7, desc[UR4][R4.64] ;  /* 0x0000000404077981 */ /* 0x000f68000c1e1900 */
[----:B------:R-:W5:Y:S01]  /*0320*/  LDG.E R8, desc[UR4][R8.64] ;  /* 0x0000000408087981 */ /* 0x000f62000c1e1900 */
[----:B0-----:R-:W-:-:S03]  /*0330*/  IMAD.WIDE R16, R3, 0x4, R12 ;  /* 0x0000000403107825 */ /* 0x001fc600078e020c */
[----:B------:R-:W5:Y:S04]  /*0340*/  LDG.E R12, desc[UR4][R12.64] ;  /* 0x000000040c0c7981 */ /* 0x000f68000c1e1900 */
[----:B------:R-:W5:Y:S04]  /*0350*/  LDG.E R15, desc[UR4][R16.64] ;  /* 0x00000004100f7981 */ /* 0x000f68000c1e1900 */
[----:B------:R-:W5:Y:S04]  /*0360*/  LDG.E R9, desc[UR4][R4.64+0x4] ;  /* 0x0000040404097981 */ /* 0x000f68000c1e1900 */
[----:B------:R-:W5:Y:S01]  /*0370*/  LDG.E R11, desc[UR4][R4.64+0xc] ;  /* 0x00000c04040b7981 */ /* 0x000f62000c1e1900 */
[----:B--2---:R-:W-:Y:S01]  /*0380*/  FFMA R26, R25, R26, R24 ;  /* 0x0000001a191a7223 */ /* 0x004fe20000000018 */
[----:B------:R-:W-:-:S02]  /*0390*/  IMAD.WIDE R24, R3, 0x4, R16 ;  /* 0x0000000403187825 */ /* 0x000fc400078e0210 */
[----:B------:R-:W2:Y:S04]  /*03a0*/  LDG.E R16, desc[UR4][R4.64+0x8] ;  /* 0x0000080404107981 */ /* 0x000ea8000c1e1900 */
[----:B------:R-:W2:Y:S01]  /*03b0*/  LDG.E R24, desc[UR4][R24.64] ;  /* 0x0000000418187981 */ /* 0x000ea2000c1e1900 */
[----:B---3--:R-:W-:Y:S01]  /*03c0*/  FFMA R14, R23, R14, R26 ;  /* 0x0000000e170e7223 */ /* 0x008fe2000000001a */
[----:B------:R-:W-:-:S03]  /*03d0*/  IADD3 R21, PT, PT, R21, 0x8, RZ ;  /* 0x0000000815157810 */ /* 0x000fc60007ffe0ff */
[----:B----4-:R-:W-:Y:S01]  /*03e0*/  FFMA R29, R29, R6, R14 ;  /* 0x000000061d1d7223 */ /* 0x010fe2000000000e */
[----:B------:R-:W-:-:S03]  /*03f0*/  ISETP.NE.AND P1, PT, R21, RZ, PT ;  /* 0x000000ff1500720c */ /* 0x000fc60003f25270 */
[----:B-----5:R-:W-:Y:S01]  /*0400*/  FFMA R10, R28, R10, R29 ;  /* 0x0000000a1c0a7223 */ /* 0x020fe2000000001d */
[----:B------:R-:W-:-:S03]  /*0410*/  IADD3 R6, P2, PT, R4, 0x20, RZ ;  /* 0x0000002004067810 */ /* 0x000fc60007f5e0ff */
[----:B------:R-:W-:Y:S01]  /*0420*/  FFMA R8, R7, R8, R10 ;  /* 0x0000000807087223 */ /* 0x000fe2000000000a */
[----:B------:R-:W-:Y:S02]  /*0430*/  IADD3.X R7, PT, PT, RZ, R5, RZ, P2, !PT ;  /* 0x00000005ff077210 */ /* 0x000fe400017fe4ff */
[----:B------:R-:W-:Y:S01]  /*0440*/  LEA R20, R3, R20, 0x3 ;  /* 0x0000001403147211 */ /* 0x000fe200078e18ff */
[----:B------:R-:W-:-:S04]  /*0450*/  FFMA R9, R9, R12, R8 ;  /* 0x0000000c09097223 */ /* 0x000fc80000000008 */
[----:B--2---:R-:W-:-:S04]  /*0460*/  FFMA R16, R16, R15, R9 ;  /* 0x0000000f10107223 */ /* 0x004fc80000000009 */
[----:B------:R-:W-:Y:S01]  /*0470*/  FFMA R24, R11, R24, R16 ;  /* 0x000000180b187223 */ /* 0x000fe20000000010 */
[----:B------:R-:W-:Y:S06]  /*0480*/  @P1 BRA `(.L_x_2) ;  /* 0xfffffffc005c1947 */ /* 0x000fec000383ffff */
.L_x_1:
[----:B------:R-:W-:Y:S05]  /*0490*/  @!P0 BRA `(.L_x_0) ;  /* 0x0000000000fc8947 */ /* 0x000fea0003800000 */
[----:B------:R-:W-:Y:S02]  /*04a0*/  ISETP.GE.U32.AND P1, PT, R27, 0x4, PT ;  /* 0x000000041b00780c */ /* 0x000fe40003f26070 */
[----:B------:R-:W-:-:S04]  /*04b0*/  LOP3.LUT R16, R2, 0x3, RZ, 0xc0, !PT ;  /* 0x0000000302107812 */ /* 0x000fc800078ec0ff */
[----:B------:R-:W-:-:S07]  /*04c0*/  ISETP.NE.AND P0, PT, R16, RZ, PT ;  /* 0x000000ff1000720c */ /* 0x000fce0003f05270 */
[----:B------:R-:W-:Y:S06]  /*04d0*/  @!P1 BRA `(.L_x_3) ;  /* 0x00000000006c9947 */ /* 0x000fec0003800000 */
[----:B------:R-:W1:Y:S01]  /*04e0*/  LDC.64 R10, c[0x0][0x388] ;  /* 0x0000e200ff0a7b82 */ /* 0x000e620000000a00 */
[----:B------:R-:W2:Y:S01]  /*04f0*/  LDCU.64 UR6, c[0x0][0x380] ;  /* 0x00007000ff0677ac */ /* 0x000ea20008000a00 */
[----:B------:R-:W-:Y:S01]  /*0500*/  IMAD R7, R22, R3, R18 ;  /* 0x0000000316077224 */ /* 0x000fe200078e0212 */
[CC--:B------:R-:W-:Y:S02]  /*0510*/  IADD3 R5, PT, PT, R19.reuse, R22.reuse, RZ ;  /* 0x0000001613057210 */ /* 0x0c0fe40007ffe0ff */
[----:B------:R-:W-:-:S03]  /*0520*/  IADD3 R6, P1, PT, R19, R22, RZ ;  /* 0x0000001613067210 */ /* 0x000fc60007f3e0ff */
[----:B------:R-:W3:Y:S01]  /*0530*/  LDC.64 R14, c[0x0][0x380] ;  /* 0x0000e000ff0e7b82 */ /* 0x000ee20000000a00 */
[----:B-1----:R-:W-:-:S04]  /*0540*/  IMAD.WIDE R10, R7, 0x4, R10 ;  /* 0x00000004070a7825 */ /* 0x002fc800078e020a */
[----:B------:R-:W-:Y:S02]  /*0550*/  IMAD.WIDE R12, R3, 0x4, R10 ;  /* 0x00000004030c7825 */ /* 0x000fe400078e020a */
[----:B0-----:R-:W4:Y:S02]  /*0560*/  LDG.E R10, desc[UR4][R10.64] ;  /* 0x000000040a0a7981 */ /* 0x001f24000c1e1900 */
[----:B---3--:R-:W-:Y:S01]  /*0570*/  IMAD.WIDE.U32 R14, R5, 0x4, R14 ;  /* 0x00000004050e7825 */ /* 0x008fe200078e000e */
[----:B------:R-:W-:Y:S02]  /*0580*/  IADD3.X R5, PT, PT, RZ, RZ, RZ, P1, !PT ;  /* 0x000000ffff057210 */ /* 0x000fe40000ffe4ff */
[----:B--2---:R-:W-:-:S03]  /*0590*/  LEA R4, P1, R6, UR6, 0x2 ;  /* 0x0000000606047c11 */ /* 0x004fc6000f8210ff */
[----:B------:R-:W4:Y:S01]  /*05a0*/  LDG.E R15, desc[UR4][R14.64] ;  /* 0x000000040e0f7981 */ /* 0x000f22000c1e1900 */
[----:B------:R-:W-:Y:S01]  /*05b0*/  LEA.HI.X R5, R6, UR7, R5, 0x2, P1 ;  /* 0x0000000706057c11 */ /* 0x000fe200088f1405 */
[C---:B------:R-:W-:Y:S02]  /*05c0*/  IMAD.WIDE R6, R3.reuse, 0x4, R12 ;  /* 0x0000000403067825 */ /* 0x040fe400078e020c */
[----:B------:R-:W2:Y:S04]  /*05d0*/  LDG.E R12, desc[UR4][R12.64] ;  /* 0x000000040c0c7981 */ /* 0x000ea8000c1e1900 */
[----:B------:R-:W2:Y:S01]  /*05e0*/  LDG.E R17, desc[UR4][R4.64+0x4] ;  /* 0x0000040404117981 */ /* 0x000ea2000c1e1900 */
[----:B------:R-:W-:-:S03]  /*05f0*/  IMAD.WIDE R8, R3, 0x4, R6 ;  /* 0x0000000403087825 */ /* 0x000fc600078e0206 */
[----:B------:R-:W3:Y:S04]  /*0600*/  LDG.E R21, desc[UR4][R6.64] ;  /* 0x0000000406157981 */ /* 0x000ee8000c1e1900 */
[----:B------:R-:W3:Y:S04]  /*0610*/  LDG.E R20, desc[UR4][R4.64+0x8] ;  /* 0x0000080404147981 */ /* 0x000ee8000c1e1900 */
[----:B------:R-:W5:Y:S04]  /*0620*/  LDG.E R26, desc[UR4][R4.64+0xc] ;  /* 0x00000c04041a7981 */ /* 0x000f68000c1e1900 */
[----:B------:R-:W5:Y:S01]  /*0630*/  LDG.E R8, desc[UR4][R8.64] ;  /* 0x0000000408087981 */ /* 0x000f62000c1e1900 */
[----:B------:R-:W-:Y:S01]  /*0640*/  IADD3 R22, PT, PT, R22, 0x4, RZ ;  /* 0x0000000416167810 */ /* 0x000fe20007ffe0ff */
[----:B----4-:R-:W-:-:S04]  /*0650*/  FFMA R24, R15, R10, R24 ;  /* 0x0000000a0f187223 */ /* 0x010fc80000000018 */
[----:B--2---:R-:W-:-:S04]  /*0660*/  FFMA R17, R17, R12, R24 ;  /* 0x0000000c11117223 */ /* 0x004fc80000000018 */
[----:B---3--:R-:W-:-:S04]  /*0670*/  FFMA R17, R20, R21, R17 ;  /* 0x0000001514117223 */ /* 0x008fc80000000011 */
[----:B-----5:R-:W-:-:S07]  /*0680*/  FFMA R24, R26, R8, R17 ;  /* 0x000000081a187223 */ /* 0x020fce0000000011 */
.L_x_3:
[----:B------:R-:W-:Y:S05]  /*0690*/  @!P0 BRA `(.L_x_0) ;  /* 0x00000000007c8947 */ /* 0x000fea0003800000 */
[----:B------:R-:W-:Y:S01]  /*06a0*/  ISETP.NE.AND P1, PT, R16, 0x1, PT ;  /* 0x000000011000780c */ /* 0x000fe20003f25270 */
[----:B------:R-:W1:Y:S01]  /*06b0*/  LDC.64 R12, c[0x0][0x380] ;  /* 0x0000e000ff0c7b82 */ /* 0x000e620000000a00 */
[----:B------:R-:W-:-:S04]  /*06c0*/  LOP3.LUT R2, R2, 0x1, RZ, 0xc0, !PT ;  /* 0x0000000102027812 */ /* 0x000fc800078ec0ff */
[----:B------:R-:W-:-:S03]  /*06d0*/  ISETP.NE.U32.AND P0, PT, R2, 0x1, PT ;  /* 0x000000010200780c */ /* 0x000fc60003f05070 */
[----:B------:R-:W2:Y:S04]  /*06e0*/  LDC.64 R10, c[0x0][0x388] ;  /* 0x0000e200ff0a7b82 */ /* 0x000ea80000000a00 */
[CC--:B------:R-:W-:Y:S02]  /*06f0*/  @P1 IADD3 R15, PT, PT, R19.reuse, R22.reuse, RZ ;  /* 0x00000016130f1210 */ /* 0x0c0fe40007ffe0ff */
[----:B------:R-:W-:Y:S02]  /*0700*/  @P1 IADD3 R2, P2, PT, R19, R22, RZ ;  /* 0x0000001613021210 */ /* 0x000fe40007f5e0ff */
[----:B------:R-:W3:Y:S02]  /*0710*/  @P1 LDC.64 R8, c[0x0][0x380] ;  /* 0x0000e000ff081b82 */ /* 0x000ee40000000a00 */
[----:B------:R-:W-:-:S06]  /*0720*/  @P1 IADD3.X R14, PT, PT, RZ, RZ, RZ, P2, !PT ;  /* 0x000000ffff0e1210 */ /* 0x000fcc00017fe4ff */
[----:B------:R-:W4:Y:S01]  /*0730*/  LDC.64 R6, c[0x0][0x380] ;  /* 0x0000e000ff067b82 */ /* 0x000f220000000a00 */
[----:B-1----:R-:W-:-:S04]  /*0740*/  @P1 IMAD.WIDE.U32 R12, R15, 0x4, R12 ;  /* 0x000000040f0c1825 */ /* 0x002fc800078e000c */
[CC--:B------:R-:W-:Y:S01]  /*0750*/  @P1 IMAD R15, R22.reuse, R3.reuse, R18 ;  /* 0x00000003160f1224 */ /* 0x0c0fe200078e0212 */
[----:B------:R-:W-:Y:S01]  /*0760*/  @P1 IADD3 R22, PT, PT, R22, 0x2, RZ ;  /* 0x0000000216161810 */ /* 0x000fe20007ffe0ff */
[----:B0-----:R-:W5:Y:S01]  /*0770*/  @P1 LDG.E R13, desc[UR4][R12.64] ;  /* 0x000000040c0d1981 */ /* 0x001f62000c1e1900 */
[----:B------:R-:W0:Y:S01]  /*0780*/  LDC.64 R4, c[0x0][0x388] ;  /* 0x0000e200ff047b82 */ /* 0x000e220000000a00 */
[----:B--2---:R-:W-:Y:S01]  /*0790*/  @P1 IMAD.WIDE R10, R15, 0x4, R10 ;  /* 0x000000040f0a1825 */ /* 0x004fe200078e020a */
[----:B------:R-:W-:Y:S02]  /*07a0*/  @!P0 IADD3 R19, PT, PT, R19, R22, RZ ;  /* 0x0000001613138210 */ /* 0x000fe40007ffe0ff */
[----:B---3--:R-:W-:Y:S01]  /*07b0*/  @P1 LEA R8, P2, R2, R8, 0x2 ;  /* 0x0000000802081211 */ /* 0x008fe200078410ff */
[----:B------:R-:W-:-:S03]  /*07c0*/  @!P0 IMAD R17, R22, R3, R18 ;  /* 0x0000000316118224 */ /* 0x000fc600078e0212 */
[----:B------:R-:W-:Y:S01]  /*07d0*/  @P1 LEA.HI.X R9, R2, R9, R14, 0x2, P2 ;  /* 0x0000000902091211 */ /* 0x000fe200010f140e */
[----:B------:R-:W-:Y:S01]  /*07e0*/  @P1 IMAD.WIDE R14, R3, 0x4, R10 ;  /* 0x00000004030e1825 */ /* 0x000fe200078e020a */
[----:B------:R-:W5:Y:S03]  /*07f0*/  @P1 LDG.E R2, desc[UR4][R10.64] ;  /* 0x000000040a021981 */ /* 0x000f66000c1e1900 */
[----:B----4-:R-:W-:Y:S01]  /*0800*/  @!P0 IMAD.WIDE.U32 R6, R19, 0x4, R6 ;  /* 0x0000000413068825 */ /* 0x010fe200078e0006 */
[----:B------:R-:W2:Y:S04]  /*0810*/  @P1 LDG.E R9, desc[UR4][R8.64+0x4] ;  /* 0x0000040408091981 */ /* 0x000ea8000c1e1900 */
[----:B------:R-:W2:Y:S01]  /*0820*/  @P1 LDG.E R14, desc[UR4][R14.64] ;  /* 0x000000040e0e1981 */ /* 0x000ea2000c1e1900 */
[----:B0-----:R-:W-:-:S03]  /*0830*/  @!P0 IMAD.WIDE R4, R17, 0x4, R4 ;  /* 0x0000000411048825 */ /* 0x001fc600078e0204 */
[----:B------:R-:W3:Y:S04]  /*0840*/  @!P0 LDG.E R7, desc[UR4][R6.64] ;  /* 0x0000000406078981 */ /* 0x000ee8000c1e1900 */
[----:B------:R-:W3:Y:S01]  /*0850*/  @!P0 LDG.E R4, desc[UR4][R4.64] ;  /* 0x0000000404048981 */ /* 0x000ee2000c1e1900 */
[----:B-----5:R-:W-:-:S04]  /*0860*/  @P1 FFMA R2, R13, R2, R24 ;  /* 0x000000020d021223 */ /* 0x020fc80000000018 */
[----:B--2---:R-:W-:-:S04]  /*0870*/  @P1 FFMA R24, R9, R14, R2 ;  /* 0x0000000e09181223 */ /* 0x004fc80000000002 */
[----:B---3--:R-:W-:-:S07]  /*0880*/  @!P0 FFMA R24, R7, R4, R24 ;  /* 0x0000000407188223 */ /* 0x008fce0000000018 */
.L_x_0:
[----:B------:R-:W1:Y:S01]  /*0890*/  LDC.64 R4, c[0x0][0x390] ;  /* 0x0000e400ff047b82 */ /* 0x000e620000000a00 */
[----:B------:R-:W-:-:S04]  /*08a0*/  IMAD R3, R0, R3, R18 ;  /* 0x0000000300037224 */ /* 0x000fc800078e0212 */
[----:B-1----:R-:W-:-:S05]  /*08b0*/  IMAD.WIDE R2, R3, 0x4, R4 ;  /* 0x0000000403027825 */ /* 0x002fca00078e0204 */
[----:B0-----:R-:W-:Y:S01]  /*08c0*/  STG.E desc[UR4][R2.64], R24 ;  /* 0x0000001802007986 */ /* 0x001fe2000c101904 */
[----:B------:R-:W-:Y:S05]  /*08d0*/  EXIT ;  /* 0x000000000000794d */ /* 0x000fea0003800000 */
.L_x_4:
[----:B------:R-:W-:-:S00]  /*08e0*/  BRA `(.L_x_4) ;  /* 0xfffffffc00fc7947 */ /* 0x000fc0000383ffff */
[----:B------:R-:W-:-:S00]  /*08f0*/  NOP ;  /* 0x0000000000007918 */ /* 0x000fc00000000000 */
        /* <DEDUP_REMOVED lines=8> */
.L_x_5:


//--------------------- .nv.shared.reserved.0     --------------------------
	.section	.nv.shared.reserved.0,"aw",@nobits
	.weak		__nv_reservedSMEM_offset_0_alias
	.size		__nv_reservedSMEM_offset_0_alias, 0, 64
	.other		__nv_reservedSMEM_offset_0_alias,@"STO_CUDA_RESERVED_SHARED STV_DEFAULT"
__nv_reservedSMEM_offset_0_alias:
	.zero		0
	.zero		64


//--------------------- .nv.constant0.sgemm       --------------------------
	.section	.nv.constant0.sgemm,"a",@progbits
	.sectionflags	@""
	.align	4
.nv.constant0.sgemm:
	.zero		928


//--------------------- SYMBOLS --------------------------

	.type		.nv.reservedSmem.offset0,@object
	.size		.nv.reservedSmem.offset0,0x4
